//
// Generated by NVIDIA NVVM Compiler
//
// Compiler Build ID: CL-36424714
// Cuda compilation tools, release 13.0, V13.0.88
// Based on NVVM 20.0.0
//

.version 9.0
.target sm_100
.address_size 64

	// .globl	_Z5hellov
.extern .func  (.param .b32 func_retval0) vprintf
(
	.param .b64 vprintf_param_0,
	.param .b64 vprintf_param_1
)
;
.global .align 1 .b8 $str[35] = {72, 101, 108, 108, 111, 32, 102, 114, 111, 109, 32, 116, 104, 114, 101, 97, 100, 32, 37, 100, 32, 105, 110, 32, 98, 108, 111, 99, 107, 32, 37, 100, 33, 10};

.visible .entry _Z5hellov()
{
	.local .align 8 .b8 	__local_depot0[8];
	.reg .b64 	%SP;
	.reg .b64 	%SPL;
	.reg .b32 	%r<5>;
	.reg .b64 	%rd<5>;

	mov.u64 	%SPL, __local_depot0;
	cvta.local.u64 	%SP, %SPL;
	add.u64 	%rd1, %SP, 0;
	add.u64 	%rd2, %SPL, 0;
	mov.u32 	%r1, %tid.x;
	mov.u32 	%r2, %ctaid.x;
	st.local.v2.u32 	[%rd2], {%r1, %r2};
	mov.u64 	%rd3, $str;
	cvta.global.u64 	%rd4, %rd3;
	{ // callseq 0, 0
	.param .b64 param0;
	st.param.b64 	[param0], %rd4;
	.param .b64 param1;
	st.param.b64 	[param1], %rd1;
	.param .b32 retval0;
	call.uni (retval0), 
	vprintf, 
	(
	param0, 
	param1
	);
	ld.param.b32 	%r3, [retval0];
	} // callseq 0
	ret;

}


// ===== COMPILED SASS (sm_100) =====

	.target	sm_100

	.elftype	@"ET_EXEC"


//--------------------- .note.nv.tkinfo           --------------------------
	.section	.note.nv.tkinfo,"",@"SHT_NOTE"
	.sectionflags	@"SHF_NOTE_NV_TKINFO"
	.tkinfo
        /*0018*/ 	.word	0x00000002
        /*0030*/ 	.string	""
        /*0030*/ 	.string	"ptxas"
        /*0030*/ 	.string	"Cuda compilation tools, release 13.0, V13.0.88"
        /*0030*/ 	.string	"Build cuda_13.0.r13.0/compiler.36424714_0"
        /*0030*/ 	.string	"-arch sm_100 -m 64 "



//--------------------- .note.nv.cuinfo           --------------------------
	.section	.note.nv.cuinfo,"",@"SHT_NOTE"
	.sectionflags	@"SHF_NOTE_NV_CUINFO"
        /*0018*/ 	.short	0x0002
        /*001a*/ 	.short	0x0064
        /*001c*/ 	.short	0x0082
	.zero		2


//--------------------- .nv.info                  --------------------------
	.section	.nv.info,"",@"SHT_CUDA_INFO"
	.align	4


	//----- nvinfo : EIATTR_REGCOUNT
	.align		4
        /*0000*/ 	.byte	0x04, 0x2f
        /*0002*/ 	.short	(.L_2 - .L_1)
	.align		4
.L_1:
        /*0004*/ 	.word	index@(_Z5hellov)
        /*0008*/ 	.word	0x00000018


	//----- nvinfo : EIATTR_FRAME_SIZE
	.align		4
.L_2:
        /*000c*/ 	.byte	0x04, 0x11
        /*000e*/ 	.short	(.L_4 - .L_3)
	.align		4
.L_3:
        /*0010*/ 	.word	index@(_Z5hellov)
        /*0014*/ 	.word	0x00000008


	//----- nvinfo : EIATTR_MIN_STACK_SIZE
	.align		4
.L_4:
        /*0018*/ 	.byte	0x04, 0x12
        /*001a*/ 	.short	(.L_6 - .L_5)
	.align		4
.L_5:
        /*001c*/ 	.word	index@(_Z5hellov)
        /*0020*/ 	.word	0x00000008
.L_6:


//--------------------- .nv.compat                --------------------------
	.section	.nv.compat,"",@"SHT_CUDA_COMPAT_INFO"
	.align	4
        /*0000*/ 	.byte	0x02, 0x09, 0x00, 0x00, 0x02, 0x02, 0x01, 0x00, 0x02, 0x05, 0x05, 0x00, 0x03, 0x07, 0x01, 0x01
        /*0010*/ 	.byte	0x02, 0x03, 0x00, 0x00, 0x02, 0x06, 0x01, 0x00, 0x04, 0x0b, 0x08, 0x00, 0x09, 0x00, 0x00, 0x00
        /*0020*/ 	.byte	0x00, 0x00, 0x00, 0x00


//--------------------- .nv.info._Z5hellov        --------------------------
	.section	.nv.info._Z5hellov,"",@"SHT_CUDA_INFO"
	.sectionflags	@""
	.align	4


	//----- nvinfo : EIATTR_CUDA_API_VERSION
	.align		4
        /*0000*/ 	.byte	0x04, 0x37
        /*0002*/ 	.short	(.L_8 - .L_7)
.L_7:
        /*0004*/ 	.word	0x00000082


	//----- nvinfo : EIATTR_SPARSE_MMA_MASK
	.align		4
.L_8:
        /*0008*/ 	.byte	0x03, 0x50
        /*000a*/ 	.short	0x0000


	//----- nvinfo : EIATTR_MAXREG_COUNT
	.align		4
        /*000c*/ 	.byte	0x03, 0x1b
        /*000e*/ 	.short	0x00ff


	//----- nvinfo : EIATTR_EXTERNS
	.align		4
        /*0010*/ 	.byte	0x04, 0x0f
        /*0012*/ 	.short	(.L_10 - .L_9)


	//   ....[0]....
	.align		4
.L_9:
        /*0014*/ 	.word	index@(vprintf)


	//----- nvinfo : EIATTR_MERCURY_ISA_VERSION
	.align		4
.L_10:
        /*0018*/ 	.byte	0x03, 0x5f
        /*001a*/ 	.short	0x0101


	//----- nvinfo : EIATTR_VRC_CTA_INIT_COUNT
	.align		4
        /*001c*/ 	.byte	0x02, 0x4a
	.zero		1
	.zero		1


	//----- nvinfo : EIATTR_SYSCALL_OFFSETS
	.align		4
        /*0020*/ 	.byte	0x04, 0x46
        /*0022*/ 	.short	(.L_12 - .L_11)


	//   ....[0]....
.L_11:
        /*0024*/ 	.word	0x000000f0


	//----- nvinfo : EIATTR_EXIT_INSTR_OFFSETS
	.align		4
.L_12:
        /*0028*/ 	.byte	0x04, 0x1c
        /*002a*/ 	.short	(.L_14 - .L_13)


	//   ....[0]....
.L_13:
        /*002c*/ 	.word	0x00000100


	//----- nvinfo : EIATTR_SW_WAR
	.align		4
.L_14:
        /*0030*/ 	.byte	0x04, 0x36
        /*0032*/ 	.short	(.L_16 - .L_15)
.L_15:
        /*0034*/ 	.word	0x00000008
.L_16:


//--------------------- .nv.callgraph             --------------------------
	.section	.nv.callgraph,"",@"SHT_CUDA_CALLGRAPH"
	.align	4
	.sectionentsize	8
	.align		4
        /*0000*/ 	.word	0x00000000
	.align		4
        /*0004*/ 	.word	0xffffffff
	.align		4
        /*0008*/ 	.word	index@(_Z5hellov)
	.align		4
        /*000c*/ 	.word	index@(vprintf)
	.align		4
        /*0010*/ 	.word	0x00000000
	.align		4
        /*0014*/ 	.word	0xfffffffe
	.align		4
        /*0018*/ 	.word	0x00000000
	.align		4
        /*001c*/ 	.word	0xfffffffd
	.align		4
        /*0020*/ 	.word	0x00000000
	.align		4
        /*0024*/ 	.word	0xfffffffc


//--------------------- .nv.constant4             --------------------------
	.section	.nv.constant4,"a",@progbits
	.align	8
	.align		8
.nv.constant4:
        /*0000*/ 	.dword	vprintf
	.align		8
        /*0008*/ 	.dword	$str


//--------------------- .text._Z5hellov           --------------------------
	.section	.text._Z5hellov,"ax",@progbits
	.align	128
        .global         _Z5hellov
        .type           _Z5hellov,@function
        .size           _Z5hellov,(.L_x_2 - _Z5hellov)
        .other          _Z5hellov,@"STO_CUDA_ENTRY STV_DEFAULT"
_Z5hellov:
.text._Z5hellov:
[----:B------:R-:W0:Y:S01]  /*0000*/  LDC R1, c[0x0][0x37c] ;  /* 0x0000df00ff017b82 */ /* 0x000e220000000800 */
[----:B------:R-:W1:Y:S01]  /*0010*/  S2R R8, SR_TID.X ;  /* 0x0000000000087919 */ /* 0x000e620000002100 */
[----:B0-----:R-:W-:Y:S01]  /*0020*/  VIADD R1, R1, 0xfffffff8 ;  /* 0xfffffff801017836 */ /* 0x001fe20000000000 */
[----:B------:R-:W-:Y:S01]  /*0030*/  MOV R0, 0x0 ;  /* 0x0000000000007802 */ /* 0x000fe20000000f00 */
[----:B------:R-:W0:Y:S01]  /*0040*/  LDCU UR4, c[0x0][0x2f8] ;  /* 0x00005f00ff0477ac */ /* 0x000e220008000800 */
[----:B------:R-:W1:Y:S03]  /*0050*/  S2R R9, SR_CTAID.X ;  /* 0x0000000000097919 */ /* 0x000e660000002500 */
[----:B------:R2:W3:Y:S01]  /*0060*/  LDC.64 R2, c[0x4][R0] ;  /* 0x0100000000027b82 */ /* 0x0004e20000000a00 */
[----:B------:R-:W4:Y:S01]  /*0070*/  LDCU.64 UR6, c[0x4][0x8] ;  /* 0x01000100ff0677ac */ /* 0x000f220008000a00 */
[----:B------:R-:W5:Y:S01]  /*0080*/  LDCU UR5, c[0x0][0x2fc] ;  /* 0x00005f80ff0577ac */ /* 0x000f620008000800 */
[----:B0-----:R-:W-:Y:S01]  /*0090*/  IADD3 R6, P0, PT, R1, UR4, RZ ;  /* 0x0000000401067c10 */ /* 0x001fe2000ff1e0ff */
[----:B----4-:R-:W-:Y:S01]  /*00a0*/  IMAD.U32 R4, RZ, RZ, UR6 ;  /* 0x00000006ff047e24 */ /* 0x010fe2000f8e00ff */
[----:B------:R-:W-:-:S03]  /*00b0*/  MOV R5, UR7 ;  /* 0x0000000700057c02 */ /* 0x000fc60008000f00 */
[----:B-----5:R-:W-:Y:S01]  /*00c0*/  IMAD.X R7, RZ, RZ, UR5, P0 ;  /* 0x00000005ff077e24 */ /* 0x020fe200080e06ff */
[----:B-1----:R2:W-:Y:S07]  /*00d0*/  STL.64 [R1], R8 ;  /* 0x0000000801007387 */ /* 0x0025ee0000100a00 */
[----:B------:R-:W-:-:S07]  /*00e0*/  LEPC R20, `(.L_x_0) ;  /* 0x000000001014794e */ /* 0x000fce0000000000 */
[----:B--23--:R-:W-:Y:S05]  /*00f0*/  CALL.ABS.NOINC R2 ;  /* 0x0000000002007343 */ /* 0x00cfea0003c00000 */
.L_x_0:
[----:B------:R-:W-:Y:S05]  /*0100*/  EXIT ;  /* 0x000000000000794d */ /* 0x000fea0003800000 */
.L_x_1:
[----:B------:R-:W-:-:S00]  /*0110*/  BRA `(.L_x_1) ;  /* 0xfffffffc00fc7947 */ /* 0x000fc0000383ffff */
[----:B------:R-:W-:-:S00]  /*0120*/  NOP ;  /* 0x0000000000007918 */ /* 0x000fc00000000000 */
        /* <DEDUP_REMOVED lines=13> */
.L_x_2:


//--------------------- .nv.global.init           --------------------------
	.section	.nv.global.init,"aw",@progbits
.nv.global.init:
	.type		$str,@object
	.size		$str,(.L_0 - $str)
$str:
        /*0000*/ 	.byte	0x48, 0x65, 0x6c, 0x6c, 0x6f, 0x20, 0x66, 0x72, 0x6f, 0x6d, 0x20, 0x74, 0x68, 0x72, 0x65, 0x61
        /*0010*/ 	.byte	0x64, 0x20, 0x25, 0x64, 0x20, 0x69, 0x6e, 0x20, 0x62, 0x6c, 0x6f, 0x63, 0x6b, 0x20, 0x25, 0x64
        /*0020*/ 	.byte	0x21, 0x0a, 0x00
.L_0:


//--------------------- .nv.shared.reserved.0     --------------------------
	.section	.nv.shared.reserved.0,"aw",@nobits
	.weak		__nv_reservedSMEM_offset_0_alias
	.size		__nv_reservedSMEM_offset_0_alias, 0, 64
	.other		__nv_reservedSMEM_offset_0_alias,@"STO_CUDA_RESERVED_SHARED STV_DEFAULT"
__nv_reservedSMEM_offset_0_alias:
	.zero		0
	.zero		64


//--------------------- .nv.constant0._Z5hellov   --------------------------
	.section	.nv.constant0._Z5hellov,"a",@progbits
	.sectionflags	@""
	.align	4
.nv.constant0._Z5hellov:
	.zero		896


//--------------------- SYMBOLS --------------------------

	.type		.nv.reservedSmem.offset0,@object
	.size		.nv.reservedSmem.offset0,0x4
	.type		vprintf,@function
